	.headerflags	@"EF_CUDA_TEXMODE_UNIFIED EF_CUDA_64BIT_ADDRESS EF_CUDA_ACCELERATORS EF_CUDA_SM90 EF_CUDA_VIRTUAL_SM(EF_CUDA_SM90)"
	.elftype	@"ET_EXEC"


//--------------------- .nv.info                  --------------------------
	.section	.nv.info,"",@"SHT_CUDA_INFO"
	.align	4


	//----- nvinfo : EIATTR_REGCOUNT
	.align		4
        /*0000*/ 	.byte	0x04, 0x2f
        /*0002*/ 	.short	(.L_2 - .L_1)
	.align		4
.L_1:
        /*0004*/ 	.word	index@(triton_per_fused_add_clamp_copy_index_mean_minimum_mul_remainder_rsub_sub_5)
        /*0008*/ 	.word	0x00000014


	//----- nvinfo : EIATTR_MIN_STACK_SIZE
	.align		4
.L_2:
        /*000c*/ 	.byte	0x04, 0x12
        /*000e*/ 	.short	(.L_4 - .L_3)
	.align		4
.L_3:
        /*0010*/ 	.word	index@(triton_per_fused_add_clamp_copy_index_mean_minimum_mul_remainder_rsub_sub_5)
        /*0014*/ 	.word	0x00000000


	//----- nvinfo : EIATTR_FRAME_SIZE
	.align		4
.L_4:
        /*0018*/ 	.byte	0x04, 0x11
        /*001a*/ 	.short	(.L_6 - .L_5)
	.align		4
.L_5:
        /*001c*/ 	.word	index@(triton_per_fused_add_clamp_copy_index_mean_minimum_mul_remainder_rsub_sub_5)
        /*0020*/ 	.word	0x00000000


	//----- nvinfo : EIATTR_MIN_STACK_SIZE
	.align		4
.L_6:
        /*0024*/ 	.byte	0x04, 0x12
        /*0026*/ 	.short	(.L_8 - .L_7)
	.align		4
.L_7:
        /*0028*/ 	.word	index@(triton_per_fused_add_clamp_copy_index_mean_minimum_mul_remainder_rsub_sub_5)
        /*002c*/ 	.word	0x00000000
.L_8:


//--------------------- .nv.info.triton_per_fused_add_clamp_copy_index_mean_minimum_mul_remainder_rsub_sub_5 --------------------------
	.section	.nv.info.triton_per_fused_add_clamp_copy_index_mean_minimum_mul_remainder_rsub_sub_5,"",@"SHT_CUDA_INFO"
	.sectionflags	@""
	.align	4


	//----- nvinfo : EIATTR_CUDA_API_VERSION
	.align		4
        /*0000*/ 	.byte	0x04, 0x37
        /*0002*/ 	.short	(.L_10 - .L_9)
.L_9:
        /*0004*/ 	.word	0x0000007c


	//----- nvinfo : EIATTR_KPARAM_INFO
	.align		4
.L_10:
        /*0008*/ 	.byte	0x04, 0x17
        /*000a*/ 	.short	(.L_12 - .L_11)
.L_11:
        /*000c*/ 	.word	0x00000000
        /*0010*/ 	.short	0x0005
        /*0012*/ 	.short	0x0024
        /*0014*/ 	.byte	0x00, 0xf0, 0x11, 0x00


	//----- nvinfo : EIATTR_KPARAM_INFO
	.align		4
.L_12:
        /*0018*/ 	.byte	0x04, 0x17
        /*001a*/ 	.short	(.L_14 - .L_13)
.L_13:
        /*001c*/ 	.word	0x00000000
        /*0020*/ 	.short	0x0004
        /*0022*/ 	.short	0x0020
        /*0024*/ 	.byte	0x00, 0xf0, 0x11, 0x00


	//----- nvinfo : EIATTR_KPARAM_INFO
	.align		4
.L_14:
        /*0028*/ 	.byte	0x04, 0x17
        /*002a*/ 	.short	(.L_16 - .L_15)
.L_15:
        /*002c*/ 	.word	0x00000000
        /*0030*/ 	.short	0x0003
        /*0032*/ 	.short	0x0018
        /*0034*/ 	.byte	0x00, 0xf4, 0x21, 0x00


	//----- nvinfo : EIATTR_KPARAM_INFO
	.align		4
.L_16:
        /*0038*/ 	.byte	0x04, 0x17
        /*003a*/ 	.short	(.L_18 - .L_17)
.L_17:
        /*003c*/ 	.word	0x00000000
        /*0040*/ 	.short	0x0002
        /*0042*/ 	.short	0x0010
        /*0044*/ 	.byte	0x00, 0xf4, 0x21, 0x00


	//----- nvinfo : EIATTR_KPARAM_INFO
	.align		4
.L_18:
        /*0048*/ 	.byte	0x04, 0x17
        /*004a*/ 	.short	(.L_20 - .L_19)
.L_19:
        /*004c*/ 	.word	0x00000000
        /*0050*/ 	.short	0x0001
        /*0052*/ 	.short	0x0008
        /*0054*/ 	.byte	0x00, 0xf4, 0x21, 0x00


	//----- nvinfo : EIATTR_KPARAM_INFO
	.align		4
.L_20:
        /*0058*/ 	.byte	0x04, 0x17
        /*005a*/ 	.short	(.L_22 - .L_21)
.L_21:
        /*005c*/ 	.word	0x00000000
        /*0060*/ 	.short	0x0000
        /*0062*/ 	.short	0x0000
        /*0064*/ 	.byte	0x00, 0xf4, 0x21, 0x00


	//----- nvinfo : EIATTR_SPARSE_MMA_MASK
	.align		4
.L_22:
        /*0068*/ 	.byte	0x03, 0x50
        /*006a*/ 	.short	0x0000


	//----- nvinfo : EIATTR_MAXREG_COUNT
	.align		4
        /*006c*/ 	.byte	0x03, 0x1b
        /*006e*/ 	.short	0x00ff


	//----- nvinfo : EIATTR_COOP_GROUP_MASK_REGIDS
	.align		4
        /*0070*/ 	.byte	0x04, 0x29
        /*0072*/ 	.short	(.L_24 - .L_23)


	//   ....[0]....
.L_23:
        /*0074*/ 	.word	0xffffffff


	//   ....[1]....
        /*0078*/ 	.word	0xffffffff


	//   ....[2]....
        /*007c*/ 	.word	0xffffffff


	//   ....[3]....
        /*0080*/ 	.word	0xffffffff


	//----- nvinfo : EIATTR_COOP_GROUP_INSTR_OFFSETS
	.align		4
.L_24:
        /*0084*/ 	.byte	0x04, 0x28
        /*0086*/ 	.short	(.L_26 - .L_25)


	//   ....[0]....
.L_25:
        /*0088*/ 	.word	0x000004a0


	//   ....[1]....
        /*008c*/ 	.word	0x000004c0


	//   ....[2]....
        /*0090*/ 	.word	0x000004e0


	//   ....[3]....
        /*0094*/ 	.word	0x00000500


	//----- nvinfo : EIATTR_EXIT_INSTR_OFFSETS
	.align		4
.L_26:
        /*0098*/ 	.byte	0x04, 0x1c
        /*009a*/ 	.short	(.L_28 - .L_27)


	//   ....[0]....
.L_27:
        /*009c*/ 	.word	0x000005f0


	//   ....[1]....
        /*00a0*/ 	.word	0x00000610


	//----- nvinfo : EIATTR_REQNTID
	.align		4
.L_28:
        /*00a4*/ 	.byte	0x04, 0x10
        /*00a6*/ 	.short	(.L_30 - .L_29)
.L_29:
        /*00a8*/ 	.word	0x00000040
        /*00ac*/ 	.word	0x00000001
        /*00b0*/ 	.word	0x00000001


	//----- nvinfo : EIATTR_CBANK_PARAM_SIZE
	.align		4
.L_30:
        /*00b4*/ 	.byte	0x03, 0x19
        /*00b6*/ 	.short	0x0028


	//----- nvinfo : EIATTR_PARAM_CBANK
	.align		4
        /*00b8*/ 	.byte	0x04, 0x0a
        /*00ba*/ 	.short	(.L_32 - .L_31)
	.align		4
.L_31:
        /*00bc*/ 	.word	index@(.nv.constant0.triton_per_fused_add_clamp_copy_index_mean_minimum_mul_remainder_rsub_sub_5)
        /*00c0*/ 	.short	0x0210
        /*00c2*/ 	.short	0x0028


	//----- nvinfo : EIATTR_SW_WAR
	.align		4
.L_32:
        /*00c4*/ 	.byte	0x04, 0x36
        /*00c6*/ 	.short	(.L_34 - .L_33)
.L_33:
        /*00c8*/ 	.word	0x00000008
.L_34:


//--------------------- .nv.callgraph             --------------------------
	.section	.nv.callgraph,"",@"SHT_CUDA_CALLGRAPH"
	.align	4
	.sectionentsize	8
	.align		4
        /*0000*/ 	.word	0x00000000
	.align		4
        /*0004*/ 	.word	0xffffffff
	.align		4
        /*0008*/ 	.word	0x00000000
	.align		4
        /*000c*/ 	.word	0xfffffffe
	.align		4
        /*0010*/ 	.word	0x00000000
	.align		4
        /*0014*/ 	.word	0xfffffffd
	.align		4
        /*0018*/ 	.word	0x00000000
	.align		4
        /*001c*/ 	.word	0xfffffffc


//--------------------- .nv.constant4             --------------------------
	.section	.nv.constant4,"a",@progbits
	.align	8
	.align		8
.nv.constant4:
        /*0000*/ 	.dword	_$_str


//--------------------- .text.triton_per_fused_add_clamp_copy_index_mean_minimum_mul_remainder_rsub_sub_5 --------------------------
	.section	.text.triton_per_fused_add_clamp_copy_index_mean_minimum_mul_remainder_rsub_sub_5,"ax",@progbits
	.align	128
        .global         triton_per_fused_add_clamp_copy_index_mean_minimum_mul_remainder_rsub_sub_5
        .type           triton_per_fused_add_clamp_copy_index_mean_minimum_mul_remainder_rsub_sub_5,@function
        .size           triton_per_fused_add_clamp_copy_index_mean_minimum_mul_remainder_rsub_sub_5,(.L_x_1 - triton_per_fused_add_clamp_copy_index_mean_minimum_mul_remainder_rsub_sub_5)
        .other          triton_per_fused_add_clamp_copy_index_mean_minimum_mul_remainder_rsub_sub_5,@"STO_CUDA_ENTRY STV_DEFAULT"
triton_per_fused_add_clamp_copy_index_mean_minimum_mul_remainder_rsub_sub_5:
.text.triton_per_fused_add_clamp_copy_index_mean_minimum_mul_remainder_rsub_sub_5:
[----:B------:R-:W0:Y:S01]  /*0000*/  LDC R1, c[0x0][0x28] ;  /* 0x00000a00ff017b82 */ /* 0x000e220000000800 */
[----:B------:R-:W1:Y:S07]  /*0010*/  S2R R3, SR_CTAID.X ;  /* 0x0000000000037919 */ /* 0x000e6e0000002500 */
[----:B------:R-:W2:Y:S01]  /*0020*/  LDC.64 R14, c[0x0][0x218] ;  /* 0x00008600ff0e7b82 */ /* 0x000ea20000000a00 */
[----:B------:R-:W-:Y:S01]  /*0030*/  IMAD.MOV.U32 R17, RZ, RZ, RZ ;  /* 0x000000ffff117224 */ /* 0x000fe200078e00ff */
[----:B------:R-:W-:Y:S01]  /*0040*/  ULDC.64 UR4, c[0x0][0x208] ;  /* 0x0000820000047ab9 */ /* 0x000fe20000000a00 */
[----:B------:R-:W3:Y:S05]  /*0050*/  S2R R16, SR_TID.X ;  /* 0x0000000000107919 */ /* 0x000eea0000002100 */
[----:B------:R-:W4:Y:S01]  /*0060*/  LDC.64 R10, c[0x0][0x220] ;  /* 0x00008800ff0a7b82 */ /* 0x000f220000000a00 */
[C---:B-1----:R-:W-:Y:S01]  /*0070*/  IMAD.HI R7, R3.reuse, 0x55555556, RZ ;  /* 0x5555555603077827 */ /* 0x042fe200078e02ff */
[----:B------:R-:W-:-:S02]  /*0080*/  ISETP.GE.AND P0, PT, R3, 0xc, PT ;  /* 0x0000000c0300780c */ /* 0x000fc40003f06270 */
[----:B---3--:R-:W-:Y:S02]  /*0090*/  LOP3.LUT R0, R16, 0xf, RZ, 0xc0, !PT ;  /* 0x0000000f10007812 */ /* 0x008fe400078ec0ff */
[----:B------:R-:W-:-:S05]  /*00a0*/  LEA.HI R7, R7, R7, RZ, 0x1 ;  /* 0x0000000707077211 */ /* 0x000fca00078f08ff */
[----:B------:R-:W-:-:S04]  /*00b0*/  IMAD R5, R7, 0x30, R0 ;  /* 0x0000003007057824 */ /* 0x000fc800078e0200 */
[----:B--2---:R-:W-:-:S05]  /*00c0*/  IMAD.WIDE R12, R5, 0x4, R14 ;  /* 0x00000004050c7825 */ /* 0x004fca00078e020e */
[----:B------:R1:W2:Y:S01]  /*00d0*/  @!P0 LDG.E.EL R17, desc[UR4][R12.64] ;  /* 0x000000040c118981 */ /* 0x0002a2000c2e1900 */
[C---:B------:R-:W-:Y:S02]  /*00e0*/  VIADD R9, R5.reuse, 0x20 ;  /* 0x0000002005097836 */ /* 0x040fe40000000000 */
[----:B------:R-:W-:Y:S02]  /*00f0*/  IMAD.MOV.U32 R2, RZ, RZ, RZ ;  /* 0x000000ffff027224 */ /* 0x000fe400078e00ff */
[----:B------:R-:W-:Y:S02]  /*0100*/  VIADD R5, R5, 0x10 ;  /* 0x0000001005057836 */ /* 0x000fe40000000000 */
[--C-:B------:R-:W-:Y:S01]  /*0110*/  IMAD.WIDE R8, R9, 0x4, R14.reuse ;  /* 0x0000000409087825 */ /* 0x100fe200078e020e */
[----:B-1----:R-:W1:Y:S03]  /*0120*/  LDC.64 R12, c[0x0][0x228] ;  /* 0x00008a00ff0c7b82 */ /* 0x002e660000000a00 */
[----:B------:R-:W-:Y:S01]  /*0130*/  IMAD.WIDE R14, R5, 0x4, R14 ;  /* 0x00000004050e7825 */ /* 0x000fe200078e020e */
[----:B------:R-:W-:Y:S01]  /*0140*/  CS2R R4, SRZ ;  /* 0x0000000000047805 */ /* 0x000fe2000001ff00 */
[----:B------:R3:W5:Y:S02]  /*0150*/  @!P0 LDG.E.EL R2, desc[UR4][R8.64] ;  /* 0x0000000408028981 */ /* 0x000764000c2e1900 */
[----:B------:R-:W-:-:S02]  /*0160*/  IMAD.MOV.U32 R6, RZ, RZ, RZ ;  /* 0x000000ffff067224 */ /* 0x000fc400078e00ff */
[----:B----4-:R-:W-:-:S04]  /*0170*/  IMAD.WIDE R10, R7, 0x4, R10 ;  /* 0x00000004070a7825 */ /* 0x010fc800078e020a */
[----:B------:R-:W4:Y:S04]  /*0180*/  @!P0 LDG.E.EL R6, desc[UR4][R14.64] ;  /* 0x000000040e068981 */ /* 0x000f28000c2e1900 */
[----:B------:R1:W4:Y:S02]  /*0190*/  @!P0 LDG.E.EL R4, desc[UR4][R10.64] ;  /* 0x000000040a048981 */ /* 0x000324000c2e1900 */
[----:B-1----:R-:W-:-:S05]  /*01a0*/  IMAD.WIDE R12, R7, 0x4, R12 ;  /* 0x00000004070c7825 */ /* 0x002fca00078e020c */
[----:B------:R-:W4:Y:S01]  /*01b0*/  @!P0 LDG.E.EL R5, desc[UR4][R12.64] ;  /* 0x000000040c058981 */ /* 0x000f22000c2e1900 */
[----:B------:R-:W-:Y:S02]  /*01c0*/  IMAD R7, R7, -0x3, R3 ;  /* 0xfffffffd07077824 */ /* 0x000fe400078e0203 */
[----:B---3--:R-:W-:-:S03]  /*01d0*/  IMAD.MOV.U32 R9, RZ, RZ, 0x40400000 ;  /* 0x40400000ff097424 */ /* 0x008fc600078e00ff */
[----:B------:R-:W-:Y:S02]  /*01e0*/  ISETP.GE.AND P2, PT, R7, 0x1, PT ;  /* 0x000000010700780c */ /* 0x000fe40003f46270 */
[----:B--2---:R-:W-:-:S04]  /*01f0*/  SEL R17, R17, RZ, !P0 ;  /* 0x000000ff11117207 */ /* 0x004fc80004000000 */
[----:B------:R-:W-:-:S04]  /*0200*/  FSETP.GTU.AND P1, PT, R17, RZ, PT ;  /* 0x000000ff1100720b */ /* 0x000fc80003f2c000 */
[----:B------:R-:W-:-:S04]  /*0210*/  FSEL R8, R17, RZ, P1 ;  /* 0x000000ff11087208 */ /* 0x000fc80000800000 */
[C---:B------:R-:W-:Y:S02]  /*0220*/  FSETP.GEU.AND P3, PT, R8.reuse, 1, PT ;  /* 0x3f8000000800780b */ /* 0x040fe40003f6e000 */
[----:B------:R-:W-:Y:S01]  /*0230*/  ISETP.GE.AND P1, PT, R7, 0x2, PT ;  /* 0x000000020700780c */ /* 0x000fe20003f26270 */
[----:B0-----:R-:W-:-:S03]  /*0240*/  FMUL R10, R8, 6 ;  /* 0x40c00000080a7820 */ /* 0x001fc60000400000 */
[----:B------:R-:W-:Y:S02]  /*0250*/  FSEL R7, R9, 1, !P1 ;  /* 0x3f80000009077808 */ /* 0x000fe40004800000 */
[----:B------:R-:W-:Y:S02]  /*0260*/  FSETP.NAN.AND P1, PT, R8, R8, PT ;  /* 0x000000080800720b */ /* 0x000fe40003f28000 */
[----:B------:R-:W-:-:S03]  /*0270*/  FSEL R7, R7, 5, P2 ;  /* 0x40a0000007077808 */ /* 0x000fc60001000000 */
[----:B------:R-:W-:-:S05]  /*0280*/  @P3 FSEL R10, R10, 6, P1 ;  /* 0x40c000000a0a3808 */ /* 0x000fca0000800000 */
[----:B------:R-:W-:-:S04]  /*0290*/  FADD R7, R7, R10 ;  /* 0x0000000a07077221 */ /* 0x000fc80000000000 */
[----:B------:R-:W-:-:S06]  /*02a0*/  FMUL R8, R7, 0.16666667163372039795 ;  /* 0x3e2aaaab07087820 */ /* 0x000fcc0000400000 */
[----:B------:R-:W0:Y:S02]  /*02b0*/  FRND.FTZ.FLOOR R8, R8 ;  /* 0x0000000800087307 */ /* 0x000e240000215000 */
[----:B0-----:R-:W-:-:S05]  /*02c0*/  FFMA R7, R8, -6, R7 ;  /* 0xc0c0000008077823 */ /* 0x001fca0000000007 */
[C---:B------:R-:W-:Y:S01]  /*02d0*/  FSETP.NEU.AND P1, PT, R7.reuse, RZ, PT ;  /* 0x000000ff0700720b */ /* 0x040fe20003f2d000 */
[C---:B------:R-:W-:Y:S01]  /*02e0*/  FADD R10, R7.reuse, 6 ;  /* 0x40c00000070a7421 */ /* 0x040fe20000000000 */
[----:B------:R-:W-:Y:S02]  /*02f0*/  ISETP.GE.AND P2, PT, R7, RZ, PT ;  /* 0x000000ff0700720c */ /* 0x000fe40003f46270 */
[----:B-----5:R-:W-:-:S09]  /*0300*/  SEL R9, R2, RZ, !P0 ;  /* 0x000000ff02097207 */ /* 0x020fd20004000000 */
[----:B------:R-:W-:-:S04]  /*0310*/  @P1 FSEL R7, R10, R7, !P2 ;  /* 0x000000070a071208 */ /* 0x000fc80005000000 */
[C---:B------:R-:W-:Y:S01]  /*0320*/  FSETP.NAN.AND P1, PT, R7.reuse, R7, PT ;  /* 0x000000070700720b */ /* 0x040fe20003f28000 */
[----:B------:R-:W-:Y:S01]  /*0330*/  FADD R2, -R7, 4 ;  /* 0x4080000007027421 */ /* 0x000fe20000000100 */
[----:B----4-:R-:W-:Y:S01]  /*0340*/  FMUL R4, R9, R4 ;  /* 0x0000000409047220 */ /* 0x010fe20000400000 */
[----:B------:R-:W-:-:S03]  /*0350*/  SEL R6, R6, RZ, !P0 ;  /* 0x000000ff06067207 */ /* 0x000fc60004000000 */
[----:B------:R-:W-:Y:S02]  /*0360*/  FSETP.GEU.AND P2, PT, R7, R2, PT ;  /* 0x000000020700720b */ /* 0x000fe40003f4e000 */
[----:B------:R-:W-:Y:S02]  /*0370*/  FSETP.GTU.AND P4, PT, R6, RZ, PT ;  /* 0x000000ff0600720b */ /* 0x000fe40003f8c000 */
[----:B------:R-:W-:-:S03]  /*0380*/  FSETP.GTU.AND P3, PT, R4, RZ, PT ;  /* 0x000000ff0400720b */ /* 0x000fc60003f6c000 */
[----:B------:R-:W-:Y:S02]  /*0390*/  @!P1 FSEL R7, R7, R2, !P2 ;  /* 0x0000000207079208 */ /* 0x000fe40005000000 */
[----:B------:R-:W-:Y:S02]  /*03a0*/  FSEL R9, R6, RZ, P4 ;  /* 0x000000ff06097208 */ /* 0x000fe40002000000 */
[----:B------:R-:W-:Y:S02]  /*03b0*/  FSEL R4, R4, RZ, P3 ;  /* 0x000000ff04047208 */ /* 0x000fe40001800000 */
[----:B------:R-:W-:Y:S02]  /*03c0*/  FSETP.GTU.AND P1, PT, R7, RZ, PT ;  /* 0x000000ff0700720b */ /* 0x000fe40003f2c000 */
[----:B------:R-:W-:Y:S02]  /*03d0*/  FSETP.GEU.AND P2, PT, R9, 1, PT ;  /* 0x3f8000000900780b */ /* 0x000fe40003f4e000 */
[----:B------:R-:W-:-:S02]  /*03e0*/  FSETP.GEU.AND P3, PT, R4, 1, PT ;  /* 0x3f8000000400780b */ /* 0x000fc40003f6e000 */
[----:B------:R-:W-:-:S04]  /*03f0*/  FSEL R7, R7, RZ, P1 ;  /* 0x000000ff07077208 */ /* 0x000fc80000800000 */
[----:B------:R-:W-:Y:S02]  /*0400*/  FSETP.GEU.AND P1, PT, R7, 1, PT ;  /* 0x3f8000000700780b */ /* 0x000fe40003f2e000 */
[C---:B------:R-:W-:Y:S02]  /*0410*/  FSETP.NAN.AND P5, PT, R9.reuse, R9, PT ;  /* 0x000000090900720b */ /* 0x040fe40003fa8000 */
[C---:B------:R-:W-:Y:S02]  /*0420*/  FSETP.NAN.AND P4, PT, R4.reuse, R4, PT ;  /* 0x000000040400720b */ /* 0x040fe40003f88000 */
[----:B------:R-:W-:Y:S02]  /*0430*/  @P2 FSEL R9, R9, 1, P5 ;  /* 0x3f80000009092808 */ /* 0x000fe40002800000 */
[----:B------:R-:W-:Y:S02]  /*0440*/  @P3 FSEL R4, R4, 1, P4 ;  /* 0x3f80000004043808 */ /* 0x000fe40002000000 */
[----:B------:R-:W-:-:S03]  /*0450*/  FSETP.NAN.AND P2, PT, R7, R7, PT ;  /* 0x000000070700720b */ /* 0x000fc60003f48000 */
[----:B------:R-:W-:Y:S01]  /*0460*/  FMUL R9, R4, R9 ;  /* 0x0000000904097220 */ /* 0x000fe20000400000 */
[----:B------:R-:W-:-:S05]  /*0470*/  @P1 FSEL R7, R7, 1, P2 ;  /* 0x3f80000007071808 */ /* 0x000fca0001000000 */
[----:B------:R-:W-:-:S05]  /*0480*/  FFMA R9, -R9, R7, R4 ;  /* 0x0000000709097223 */ /* 0x000fca0000000104 */
[----:B------:R-:W-:-:S05]  /*0490*/  FSEL R2, R9, RZ, !P0 ;  /* 0x000000ff09027208 */ /* 0x000fca0004000000 */
[----:B------:R-:W0:Y:S02]  /*04a0*/  SHFL.BFLY PT, R7, R2, 0x8, 0x1f ;  /* 0x0d001f0002077f89 */ /* 0x000e2400000e0000 */
[----:B0-----:R-:W-:-:S05]  /*04b0*/  FADD R7, R2, R7 ;  /* 0x0000000702077221 */ /* 0x001fca0000000000 */
[----:B------:R-:W0:Y:S02]  /*04c0*/  SHFL.BFLY PT, R4, R7, 0x4, 0x1f ;  /* 0x0c801f0007047f89 */ /* 0x000e2400000e0000 */
[----:B0-----:R-:W-:-:S05]  /*04d0*/  FADD R6, R7, R4 ;  /* 0x0000000407067221 */ /* 0x001fca0000000000 */
[----:B------:R-:W0:Y:S02]  /*04e0*/  SHFL.BFLY PT, R11, R6, 0x2, 0x1f ;  /* 0x0c401f00060b7f89 */ /* 0x000e2400000e0000 */
[----:B0-----:R-:W-:-:S05]  /*04f0*/  FADD R11, R6, R11 ;  /* 0x0000000b060b7221 */ /* 0x001fca0000000000 */
[----:B------:R-:W0:Y:S02]  /*0500*/  SHFL.BFLY PT, R4, R11, 0x1, 0x1f ;  /* 0x0c201f000b047f89 */ /* 0x000e2400000e0000 */
[----:B0-----:R-:W-:-:S04]  /*0510*/  FADD R4, R11, R4 ;  /* 0x000000040b047221 */ /* 0x001fc80000000000 */
[----:B------:R-:W-:-:S04]  /*0520*/  FMUL R4, R4, 0.0625 ;  /* 0x3d80000004047820 */ /* 0x000fc80000400000 */
[----:B------:R-:W-:-:S04]  /*0530*/  FADD R9, R9, -R4 ;  /* 0x8000000409097221 */ /* 0x000fc80000000000 */
[----:B------:R-:W-:Y:S02]  /*0540*/  FFMA R9, R9, R5, R4 ;  /* 0x0000000509097223 */ /* 0x000fe40000000004 */
[----:B------:R-:W0:Y:S03]  /*0550*/  LDC.64 R4, c[0x0][0x210] ;  /* 0x00008400ff047b82 */ /* 0x000e260000000a00 */
[----:B------:R-:W-:-:S04]  /*0560*/  FSETP.GTU.AND P0, PT, R9, RZ, PT ;  /* 0x000000ff0900720b */ /* 0x000fc80003f0c000 */
[----:B------:R-:W-:Y:S02]  /*0570*/  FSEL R9, R9, RZ, P0 ;  /* 0x000000ff09097208 */ /* 0x000fe40000000000 */
[----:B------:R-:W-:Y:S02]  /*0580*/  LOP3.LUT P0, RZ, R16, 0x30, RZ, 0xc0, !PT ;  /* 0x0000003010ff7812 */ /* 0x000fe4000780c0ff */
[----:B------:R-:W-:Y:S02]  /*0590*/  FSETP.GEU.AND P2, PT, R9, 1, PT ;  /* 0x3f8000000900780b */ /* 0x000fe40003f4e000 */
[C---:B------:R-:W-:Y:S01]  /*05a0*/  ISETP.LT.AND P0, PT, R3.reuse, 0xc, !P0 ;  /* 0x0000000c0300780c */ /* 0x040fe20004701270 */
[----:B------:R-:W-:Y:S01]  /*05b0*/  IMAD R3, R3, 0x10, R0 ;  /* 0x0000001003037824 */ /* 0x000fe200078e0200 */
[----:B------:R-:W-:-:S03]  /*05c0*/  FSETP.NAN.AND P1, PT, R9, R9, PT ;  /* 0x000000090900720b */ /* 0x000fc60003f28000 */
[----:B0-----:R-:W-:-:S06]  /*05d0*/  IMAD.WIDE R2, R3, 0x4, R4 ;  /* 0x0000000403027825 */ /* 0x001fcc00078e0204 */
[----:B------:R-:W-:Y:S02]  /*05e0*/  @P2 SEL R9, R9, 0x3f800000, P1 ;  /* 0x3f80000009092807 */ /* 0x000fe40000800000 */
[----:B------:R-:W-:Y:S05]  /*05f0*/  @!P0 EXIT ;  /* 0x000000000000894d */ /* 0x000fea0003800000 */
[----:B------:R-:W-:Y:S01]  /*0600*/  STG.E desc[UR4][R2.64], R9 ;  /* 0x0000000902007986 */ /* 0x000fe2000c101904 */
[----:B------:R-:W-:Y:S05]  /*0610*/  EXIT ;  /* 0x000000000000794d */ /* 0x000fea0003800000 */
.L_x_0:
[----:B------:R-:W-:-:S00]  /*0620*/  BRA `(.L_x_0) ;  /* 0xfffffffc00fc7947 */ /* 0x000fc0000383ffff */
[----:B------:R-:W-:-:S00]  /*0630*/  NOP ;  /* 0x0000000000007918 */ /* 0x000fc00000000000 */
        /* <DEDUP_REMOVED lines=12> */
.L_x_1:


//--------------------- .nv.global.init           --------------------------
	.section	.nv.global.init,"aw",@progbits
.nv.global.init:
	.type		_$_str,@object
	.size		_$_str,(.L_0 - _$_str)
_$_str:
        /*0000*/ 	.byte	0x5f, 0x5f, 0x43, 0x55, 0x44, 0x41, 0x5f, 0x46, 0x54, 0x5a, 0x00
.L_0:


//--------------------- .nv.constant0.triton_per_fused_add_clamp_copy_index_mean_minimum_mul_remainder_rsub_sub_5 --------------------------
	.section	.nv.constant0.triton_per_fused_add_clamp_copy_index_mean_minimum_mul_remainder_rsub_sub_5,"a",@progbits
	.sectionflags	@""
	.align	4
.nv.constant0.triton_per_fused_add_clamp_copy_index_mean_minimum_mul_remainder_rsub_sub_5:
	.zero		568
